	.headerflags	@"EF_CUDA_TEXMODE_UNIFIED EF_CUDA_64BIT_ADDRESS EF_CUDA_ACCELERATORS EF_CUDA_SM90 EF_CUDA_VIRTUAL_SM(EF_CUDA_SM90)"
	.elftype	@"ET_EXEC"


//--------------------- .nv.info                  --------------------------
	.section	.nv.info,"",@"SHT_CUDA_INFO"
	.align	4


	//----- nvinfo : EIATTR_REGCOUNT
	.align		4
        /*0000*/ 	.byte	0x04, 0x2f
        /*0002*/ 	.short	(.L_3 - .L_2)
	.align		4
.L_2:
        /*0004*/ 	.word	index@(triton_poi_fused__native_batch_norm_legit_no_training_convolution_3)
        /*0008*/ 	.word	0x0000001a


	//----- nvinfo : EIATTR_MIN_STACK_SIZE
	.align		4
.L_3:
        /*000c*/ 	.byte	0x04, 0x12
        /*000e*/ 	.short	(.L_5 - .L_4)
	.align		4
.L_4:
        /*0010*/ 	.word	index@(triton_poi_fused__native_batch_norm_legit_no_training_convolution_3)
        /*0014*/ 	.word	0x00000000


	//----- nvinfo : EIATTR_FRAME_SIZE
	.align		4
.L_5:
        /*0018*/ 	.byte	0x04, 0x11
        /*001a*/ 	.short	(.L_7 - .L_6)
	.align		4
.L_6:
        /*001c*/ 	.word	index@(triton_poi_fused__native_batch_norm_legit_no_training_convolution_3)
        /*0020*/ 	.word	0x00000000


	//----- nvinfo : EIATTR_MIN_STACK_SIZE
	.align		4
.L_7:
        /*0024*/ 	.byte	0x04, 0x12
        /*0026*/ 	.short	(.L_9 - .L_8)
	.align		4
.L_8:
        /*0028*/ 	.word	index@(triton_poi_fused__native_batch_norm_legit_no_training_convolution_3)
        /*002c*/ 	.word	0x00000000
.L_9:


//--------------------- .nv.info.triton_poi_fused__native_batch_norm_legit_no_training_convolution_3 --------------------------
	.section	.nv.info.triton_poi_fused__native_batch_norm_legit_no_training_convolution_3,"",@"SHT_CUDA_INFO"
	.sectionflags	@""
	.align	4


	//----- nvinfo : EIATTR_CUDA_API_VERSION
	.align		4
        /*0000*/ 	.byte	0x04, 0x37
        /*0002*/ 	.short	(.L_11 - .L_10)
.L_10:
        /*0004*/ 	.word	0x0000007c


	//----- nvinfo : EIATTR_KPARAM_INFO
	.align		4
.L_11:
        /*0008*/ 	.byte	0x04, 0x17
        /*000a*/ 	.short	(.L_13 - .L_12)
.L_12:
        /*000c*/ 	.word	0x00000000
        /*0010*/ 	.short	0x0007
        /*0012*/ 	.short	0x0038
        /*0014*/ 	.byte	0x00, 0xf0, 0x11, 0x00


	//----- nvinfo : EIATTR_KPARAM_INFO
	.align		4
.L_13:
        /*0018*/ 	.byte	0x04, 0x17
        /*001a*/ 	.short	(.L_15 - .L_14)
.L_14:
        /*001c*/ 	.word	0x00000000
        /*0020*/ 	.short	0x0006
        /*0022*/ 	.short	0x0030
        /*0024*/ 	.byte	0x00, 0xf4, 0x21, 0x00


	//----- nvinfo : EIATTR_KPARAM_INFO
	.align		4
.L_15:
        /*0028*/ 	.byte	0x04, 0x17
        /*002a*/ 	.short	(.L_17 - .L_16)
.L_16:
        /*002c*/ 	.word	0x00000000
        /*0030*/ 	.short	0x0005
        /*0032*/ 	.short	0x0028
        /*0034*/ 	.byte	0x00, 0xf4, 0x21, 0x00


	//----- nvinfo : EIATTR_KPARAM_INFO
	.align		4
.L_17:
        /*0038*/ 	.byte	0x04, 0x17
        /*003a*/ 	.short	(.L_19 - .L_18)
.L_18:
        /*003c*/ 	.word	0x00000000
        /*0040*/ 	.short	0x0004
        /*0042*/ 	.short	0x0020
        /*0044*/ 	.byte	0x00, 0xf4, 0x21, 0x00


	//----- nvinfo : EIATTR_KPARAM_INFO
	.align		4
.L_19:
        /*0048*/ 	.byte	0x04, 0x17
        /*004a*/ 	.short	(.L_21 - .L_20)
.L_20:
        /*004c*/ 	.word	0x00000000
        /*0050*/ 	.short	0x0003
        /*0052*/ 	.short	0x0018
        /*0054*/ 	.byte	0x00, 0xf4, 0x21, 0x00


	//----- nvinfo : EIATTR_KPARAM_INFO
	.align		4
.L_21:
        /*0058*/ 	.byte	0x04, 0x17
        /*005a*/ 	.short	(.L_23 - .L_22)
.L_22:
        /*005c*/ 	.word	0x00000000
        /*0060*/ 	.short	0x0002
        /*0062*/ 	.short	0x0010
        /*0064*/ 	.byte	0x00, 0xf4, 0x21, 0x00


	//----- nvinfo : EIATTR_KPARAM_INFO
	.align		4
.L_23:
        /*0068*/ 	.byte	0x04, 0x17
        /*006a*/ 	.short	(.L_25 - .L_24)
.L_24:
        /*006c*/ 	.word	0x00000000
        /*0070*/ 	.short	0x0001
        /*0072*/ 	.short	0x0008
        /*0074*/ 	.byte	0x00, 0xf4, 0x21, 0x00


	//----- nvinfo : EIATTR_KPARAM_INFO
	.align		4
.L_25:
        /*0078*/ 	.byte	0x04, 0x17
        /*007a*/ 	.short	(.L_27 - .L_26)
.L_26:
        /*007c*/ 	.word	0x00000000
        /*0080*/ 	.short	0x0000
        /*0082*/ 	.short	0x0000
        /*0084*/ 	.byte	0x00, 0xf4, 0x21, 0x00


	//----- nvinfo : EIATTR_SPARSE_MMA_MASK
	.align		4
.L_27:
        /*0088*/ 	.byte	0x03, 0x50
        /*008a*/ 	.short	0x0000


	//----- nvinfo : EIATTR_MAXREG_COUNT
	.align		4
        /*008c*/ 	.byte	0x03, 0x1b
        /*008e*/ 	.short	0x00ff


	//----- nvinfo : EIATTR_EXIT_INSTR_OFFSETS
	.align		4
        /*0090*/ 	.byte	0x04, 0x1c
        /*0092*/ 	.short	(.L_29 - .L_28)


	//   ....[0]....
.L_28:
        /*0094*/ 	.word	0x000003f0


	//----- nvinfo : EIATTR_REQNTID
	.align		4
.L_29:
        /*0098*/ 	.byte	0x04, 0x10
        /*009a*/ 	.short	(.L_31 - .L_30)
.L_30:
        /*009c*/ 	.word	0x00000080
        /*00a0*/ 	.word	0x00000001
        /*00a4*/ 	.word	0x00000001


	//----- nvinfo : EIATTR_CBANK_PARAM_SIZE
	.align		4
.L_31:
        /*00a8*/ 	.byte	0x03, 0x19
        /*00aa*/ 	.short	0x003c


	//----- nvinfo : EIATTR_PARAM_CBANK
	.align		4
        /*00ac*/ 	.byte	0x04, 0x0a
        /*00ae*/ 	.short	(.L_33 - .L_32)
	.align		4
.L_32:
        /*00b0*/ 	.word	index@(.nv.constant0.triton_poi_fused__native_batch_norm_legit_no_training_convolution_3)
        /*00b4*/ 	.short	0x0210
        /*00b6*/ 	.short	0x003c


	//----- nvinfo : EIATTR_SW_WAR
	.align		4
.L_33:
        /*00b8*/ 	.byte	0x04, 0x36
        /*00ba*/ 	.short	(.L_35 - .L_34)
.L_34:
        /*00bc*/ 	.word	0x00000008
.L_35:


//--------------------- .nv.callgraph             --------------------------
	.section	.nv.callgraph,"",@"SHT_CUDA_CALLGRAPH"
	.align	4
	.sectionentsize	8
	.align		4
        /*0000*/ 	.word	0x00000000
	.align		4
        /*0004*/ 	.word	0xffffffff
	.align		4
        /*0008*/ 	.word	0x00000000
	.align		4
        /*000c*/ 	.word	0xfffffffe
	.align		4
        /*0010*/ 	.word	0x00000000
	.align		4
        /*0014*/ 	.word	0xfffffffd
	.align		4
        /*0018*/ 	.word	0x00000000
	.align		4
        /*001c*/ 	.word	0xfffffffc


//--------------------- .nv.constant4             --------------------------
	.section	.nv.constant4,"a",@progbits
	.align	8
	.align		8
.nv.constant4:
        /*0000*/ 	.dword	_$_str
	.align		8
        /*0008*/ 	.dword	_$_str_$_2


//--------------------- .text.triton_poi_fused__native_batch_norm_legit_no_training_convolution_3 --------------------------
	.section	.text.triton_poi_fused__native_batch_norm_legit_no_training_convolution_3,"ax",@progbits
	.align	128
        .global         triton_poi_fused__native_batch_norm_legit_no_training_convolution_3
        .type           triton_poi_fused__native_batch_norm_legit_no_training_convolution_3,@function
        .size           triton_poi_fused__native_batch_norm_legit_no_training_convolution_3,(.L_x_1 - triton_poi_fused__native_batch_norm_legit_no_training_convolution_3)
        .other          triton_poi_fused__native_batch_norm_legit_no_training_convolution_3,@"STO_CUDA_ENTRY STV_DEFAULT"
triton_poi_fused__native_batch_norm_legit_no_training_convolution_3:
.text.triton_poi_fused__native_batch_norm_legit_no_training_convolution_3:
[----:B------:R-:W-:Y:S01]  /*0000*/  LDC R1, c[0x0][0x28] ;  /* 0x00000a00ff017b82 */ /* 0x000fe20000000800 */
[----:B------:R-:W1:Y:S07]  /*0010*/  S2R R0, SR_TID.X ;  /* 0x0000000000007919 */ /* 0x000e6e0000002100 */
[----:B------:R-:W2:Y:S01]  /*0020*/  LDC.64 R20, c[0x0][0x228] ;  /* 0x00008a00ff147b82 */ /* 0x000ea20000000a00 */
[----:B------:R-:W-:Y:S01]  /*0030*/  ULDC.64 UR4, c[0x0][0x208] ;  /* 0x0000820000047ab9 */ /* 0x000fe20000000a00 */
[----:B------:R-:W3:Y:S06]  /*0040*/  S2R R5, SR_CTAID.X ;  /* 0x0000000000057919 */ /* 0x000eec0000002500 */
[----:B------:R-:W4:Y:S08]  /*0050*/  LDC.64 R16, c[0x0][0x218] ;  /* 0x00008600ff107b82 */ /* 0x000f300000000a00 */
[----:B------:R-:W5:Y:S08]  /*0060*/  LDC.64 R18, c[0x0][0x220] ;  /* 0x00008800ff127b82 */ /* 0x000f700000000a00 */
[----:B------:R-:W5:Y:S01]  /*0070*/  LDC.64 R12, c[0x0][0x230] ;  /* 0x00008c00ff0c7b82 */ /* 0x000f620000000a00 */
[----:B-1----:R-:W-:-:S07]  /*0080*/  SHF.L.U32 R0, R0, 0x2, RZ ;  /* 0x0000000200007819 */ /* 0x002fce00000006ff */
[----:B------:R-:W1:Y:S01]  /*0090*/  LDC.64 R8, c[0x0][0x238] ;  /* 0x00008e00ff087b82 */ /* 0x000e620000000a00 */
[----:B---3--:R-:W-:Y:S02]  /*00a0*/  SHF.R.S32.HI R3, RZ, 0x16, R5 ;  /* 0x00000016ff037819 */ /* 0x008fe40000011405 */
[----:B------:R-:W-:Y:S02]  /*00b0*/  LOP3.LUT R0, R0, 0x1fc, RZ, 0xc0, !PT ;  /* 0x000001fc00007812 */ /* 0x000fe400078ec0ff */
[----:B------:R-:W-:Y:S02]  /*00c0*/  SGXT R3, R3, 0x1 ;  /* 0x000000010303781a */ /* 0x000fe40000000200 */
[----:B------:R-:W-:-:S04]  /*00d0*/  LEA R0, R5, R0, 0x9 ;  /* 0x0000000005007211 */ /* 0x000fc800078e48ff */
[----:B------:R-:W-:-:S04]  /*00e0*/  LEA.HI R3, R3, R0, RZ, 0x8 ;  /* 0x0000000003037211 */ /* 0x000fc800078f40ff */
[----:B------:R-:W-:-:S04]  /*00f0*/  SHF.R.S32.HI R3, RZ, 0x8, R3 ;  /* 0x00000008ff037819 */ /* 0x000fc80000011403 */
[----:B------:R-:W-:-:S04]  /*0100*/  LEA.HI R2, R3, R3, RZ, 0x6 ;  /* 0x0000000303027211 */ /* 0x000fc800078f30ff */
[----:B------:R-:W-:-:S04]  /*0110*/  LOP3.LUT R2, R2, 0xffffffc0, RZ, 0xc0, !PT ;  /* 0xffffffc002027812 */ /* 0x000fc800078ec0ff */
[----:B------:R-:W-:Y:S02]  /*0120*/  IADD3 R15, R3, -R2, RZ ;  /* 0x80000002030f7210 */ /* 0x000fe40007ffe0ff */
[----:B------:R-:W3:Y:S03]  /*0130*/  LDC.64 R2, c[0x0][0x210] ;  /* 0x00008400ff027b82 */ /* 0x000ee60000000a00 */
[----:B--2---:R-:W-:-:S05]  /*0140*/  IMAD.WIDE R20, R15, 0x4, R20 ;  /* 0x000000040f147825 */ /* 0x004fca00078e0214 */
[----:B------:R2:W2:Y:S01]  /*0150*/  LDG.E.EL R10, desc[UR4][R20.64] ;  /* 0x00000004140a7981 */ /* 0x0004a2000c2e1900 */
[----:B----4-:R-:W-:-:S04]  /*0160*/  IMAD.WIDE R16, R15, 0x4, R16 ;  /* 0x000000040f107825 */ /* 0x010fc800078e0210 */
[----:B-----5:R-:W-:Y:S01]  /*0170*/  IMAD.WIDE R18, R15, 0x4, R18 ;  /* 0x000000040f127825 */ /* 0x020fe200078e0212 */
[----:B------:R4:W5:Y:S04]  /*0180*/  LDG.E.EL R11, desc[UR4][R16.64] ;  /* 0x00000004100b7981 */ /* 0x000968000c2e1900 */
[----:B------:R-:W5:Y:S01]  /*0190*/  LDG.E.EL R14, desc[UR4][R18.64] ;  /* 0x00000004120e7981 */ /* 0x000f62000c2e1900 */
[----:B---3--:R-:W-:-:S05]  /*01a0*/  IMAD.WIDE R2, R0, 0x4, R2 ;  /* 0x0000000400027825 */ /* 0x008fca00078e0202 */
[----:B------:R-:W5:Y:S01]  /*01b0*/  LDG.E.128 R4, desc[UR4][R2.64] ;  /* 0x0000000402047981 */ /* 0x000f62000c1e1d00 */
[----:B0-2---:R-:W-:-:S04]  /*01c0*/  IMAD.WIDE R20, R15, 0x4, R12 ;  /* 0x000000040f147825 */ /* 0x005fc800078e020c */
[----:B-1----:R-:W-:Y:S01]  /*01d0*/  IMAD.WIDE R22, R15, 0x4, R8 ;  /* 0x000000040f167825 */ /* 0x002fe200078e0208 */
[----:B----4-:R-:W-:Y:S01]  /*01e0*/  HFMA2.MMA R16, -RZ, RZ, 1.625, 0 ;  /* 0x3e800000ff107435 */ /* 0x010fe200000001ff */
[----:B------:R0:W2:Y:S01]  /*01f0*/  LDG.E.EL R8, desc[UR4][R20.64] ;  /* 0x0000000414087981 */ /* 0x0000a2000c2e1900 */
[----:B------:R-:W1:Y:S03]  /*0200*/  LDC.64 R12, c[0x0][0x240] ;  /* 0x00009000ff0c7b82 */ /* 0x000e660000000a00 */
[----:B------:R-:W2:Y:S01]  /*0210*/  LDG.E.EL R9, desc[UR4][R22.64] ;  /* 0x0000000416097981 */ /* 0x000ea2000c2e1900 */
[----:B------:R-:W-:-:S04]  /*0220*/  FADD R10, R10, 9.9999997473787516356e-06 ;  /* 0x3727c5ac0a0a7421 */ /* 0x000fc80000000000 */
[----:B------:R-:W3:Y:S02]  /*0230*/  MUFU.SQRT R15, R10 ;  /* 0x0000000a000f7308 */ /* 0x000ee40000002000 */
[C---:B---3--:R-:W-:Y:S02]  /*0240*/  FSETP.GT.AND P0, PT, R15.reuse, 8.50705917302346158658e+37, PT ;  /* 0x7e8000000f00780b */ /* 0x048fe40003f04000 */
[----:B------:R-:W-:-:S11]  /*0250*/  FSETP.GEU.AND P1, PT, R15, 1.175494350822287508e-38, PT ;  /* 0x008000000f00780b */ /* 0x000fd60003f2e000 */
[----:B------:R-:W-:-:S04]  /*0260*/  @P0 FMUL R15, R15, 0.25 ;  /* 0x3e8000000f0f0820 */ /* 0x000fc80000400000 */
[----:B------:R-:W-:-:S06]  /*0270*/  @!P1 FMUL R15, R15, 16777216 ;  /* 0x4b8000000f0f9820 */ /* 0x000fcc0000400000 */
[----:B------:R-:W3:Y:S01]  /*0280*/  MUFU.RCP R15, R15 ;  /* 0x0000000f000f7308 */ /* 0x000ee20000001000 */
[----:B------:R-:W-:Y:S01]  /*0290*/  FSEL R16, R16, 1, P0 ;  /* 0x3f80000010107808 */ /* 0x000fe20000000000 */
[--C-:B-----5:R-:W-:Y:S01]  /*02a0*/  FADD R6, R6, R11.reuse ;  /* 0x0000000b06067221 */ /* 0x120fe20000000000 */
[--C-:B------:R-:W-:Y:S01]  /*02b0*/  FADD R4, R4, R11.reuse ;  /* 0x0000000b04047221 */ /* 0x100fe20000000000 */
[--C-:B------:R-:W-:Y:S02]  /*02c0*/  FADD R5, R5, R11.reuse ;  /* 0x0000000b05057221 */ /* 0x100fe40000000000 */
[----:B------:R-:W-:Y:S01]  /*02d0*/  @!P1 FMUL R16, R16, 16777216 ;  /* 0x4b80000010109820 */ /* 0x000fe20000400000 */
[----:B------:R-:W-:Y:S01]  /*02e0*/  FADD R7, R7, R11 ;  /* 0x0000000b07077221 */ /* 0x000fe20000000000 */
[C---:B------:R-:W-:Y:S01]  /*02f0*/  FADD R10, -R14.reuse, R6 ;  /* 0x000000060e0a7221 */ /* 0x040fe20000000100 */
[C---:B------:R-:W-:Y:S01]  /*0300*/  FADD R11, -R14.reuse, R5 ;  /* 0x000000050e0b7221 */ /* 0x040fe20000000100 */
[----:B---3--:R-:W-:Y:S01]  /*0310*/  FMUL R16, R15, R16 ;  /* 0x000000100f107220 */ /* 0x008fe20000400000 */
[C---:B------:R-:W-:Y:S01]  /*0320*/  FADD R15, -R14.reuse, R4 ;  /* 0x000000040e0f7221 */ /* 0x040fe20000000100 */
[----:B------:R-:W-:-:S02]  /*0330*/  FADD R14, -R14, R7 ;  /* 0x000000070e0e7221 */ /* 0x000fc40000000100 */
[-C--:B------:R-:W-:Y:S01]  /*0340*/  FMUL R17, R10, R16.reuse ;  /* 0x000000100a117220 */ /* 0x080fe20000400000 */
[-C--:B------:R-:W-:Y:S01]  /*0350*/  FMUL R18, R15, R16.reuse ;  /* 0x000000100f127220 */ /* 0x080fe20000400000 */
[-C--:B0-----:R-:W-:Y:S01]  /*0360*/  FMUL R20, R11, R16.reuse ;  /* 0x000000100b147220 */ /* 0x081fe20000400000 */
[----:B------:R-:W-:Y:S01]  /*0370*/  FMUL R16, R14, R16 ;  /* 0x000000100e107220 */ /* 0x000fe20000400000 */
[----:B-1----:R-:W-:-:S04]  /*0380*/  IMAD.WIDE R10, R0, 0x4, R12 ;  /* 0x00000004000a7825 */ /* 0x002fc800078e020c */
[C-C-:B--2---:R-:W-:Y:S01]  /*0390*/  FFMA R14, R8.reuse, R17, R9.reuse ;  /* 0x00000011080e7223 */ /* 0x144fe20000000009 */
[C-C-:B------:R-:W-:Y:S01]  /*03a0*/  FFMA R12, R8.reuse, R18, R9.reuse ;  /* 0x00000012080c7223 */ /* 0x140fe20000000009 */
[C-C-:B------:R-:W-:Y:S01]  /*03b0*/  FFMA R13, R8.reuse, R20, R9.reuse ;  /* 0x00000014080d7223 */ /* 0x140fe20000000009 */
[----:B------:R-:W-:Y:S01]  /*03c0*/  FFMA R15, R8, R16, R9 ;  /* 0x00000010080f7223 */ /* 0x000fe20000000009 */
[----:B------:R-:W-:Y:S04]  /*03d0*/  STG.E.128 desc[UR4][R2.64], R4 ;  /* 0x0000000402007986 */ /* 0x000fe8000c101d04 */
[----:B------:R-:W-:Y:S01]  /*03e0*/  STG.E.128 desc[UR4][R10.64], R12 ;  /* 0x0000000c0a007986 */ /* 0x000fe2000c101d04 */
[----:B------:R-:W-:Y:S05]  /*03f0*/  EXIT ;  /* 0x000000000000794d */ /* 0x000fea0003800000 */
.L_x_0:
[----:B------:R-:W-:-:S00]  /*0400*/  BRA `(.L_x_0) ;  /* 0xfffffffc00fc7947 */ /* 0x000fc0000383ffff */
[----:B------:R-:W-:-:S00]  /*0410*/  NOP ;  /* 0x0000000000007918 */ /* 0x000fc00000000000 */
        /* <DEDUP_REMOVED lines=14> */
.L_x_1:


//--------------------- .nv.global.init           --------------------------
	.section	.nv.global.init,"aw",@progbits
.nv.global.init:
	.type		_$_str,@object
	.size		_$_str,(_$_str_$_2 - _$_str)
_$_str:
        /*0000*/ 	.byte	0x5f, 0x5f, 0x43, 0x55, 0x44, 0x41, 0x5f, 0x46, 0x54, 0x5a, 0x00
	.type		_$_str_$_2,@object
	.size		_$_str_$_2,(.L_1 - _$_str_$_2)
_$_str_$_2:
        /*000b*/ 	.byte	0x5f, 0x5f, 0x43, 0x55, 0x44, 0x41, 0x5f, 0x50, 0x52, 0x45, 0x43, 0x5f, 0x53, 0x51, 0x52, 0x54
        /*001b*/ 	.byte	0x00
.L_1:


//--------------------- .nv.constant0.triton_poi_fused__native_batch_norm_legit_no_training_convolution_3 --------------------------
	.section	.nv.constant0.triton_poi_fused__native_batch_norm_legit_no_training_convolution_3,"a",@progbits
	.sectionflags	@""
	.align	4
.nv.constant0.triton_poi_fused__native_batch_norm_legit_no_training_convolution_3:
	.zero		588
